	.headerflags	@"EF_CUDA_TEXMODE_UNIFIED EF_CUDA_64BIT_ADDRESS EF_CUDA_ACCELERATORS EF_CUDA_SM90 EF_CUDA_VIRTUAL_SM(EF_CUDA_SM90)"
	.elftype	@"ET_EXEC"


//--------------------- .nv.info                  --------------------------
	.section	.nv.info,"",@"SHT_CUDA_INFO"
	.align	4


	//----- nvinfo : EIATTR_REGCOUNT
	.align		4
        /*0000*/ 	.byte	0x04, 0x2f
        /*0002*/ 	.short	(.L_3 - .L_2)
	.align		4
.L_2:
        /*0004*/ 	.word	index@(triton_poi_fused__native_batch_norm_legit_no_training_mul_relu_6)
        /*0008*/ 	.word	0x0000001c


	//----- nvinfo : EIATTR_MIN_STACK_SIZE
	.align		4
.L_3:
        /*000c*/ 	.byte	0x04, 0x12
        /*000e*/ 	.short	(.L_5 - .L_4)
	.align		4
.L_4:
        /*0010*/ 	.word	index@(triton_poi_fused__native_batch_norm_legit_no_training_mul_relu_6)
        /*0014*/ 	.word	0x00000000


	//----- nvinfo : EIATTR_FRAME_SIZE
	.align		4
.L_5:
        /*0018*/ 	.byte	0x04, 0x11
        /*001a*/ 	.short	(.L_7 - .L_6)
	.align		4
.L_6:
        /*001c*/ 	.word	index@(triton_poi_fused__native_batch_norm_legit_no_training_mul_relu_6)
        /*0020*/ 	.word	0x00000000


	//----- nvinfo : EIATTR_MIN_STACK_SIZE
	.align		4
.L_7:
        /*0024*/ 	.byte	0x04, 0x12
        /*0026*/ 	.short	(.L_9 - .L_8)
	.align		4
.L_8:
        /*0028*/ 	.word	index@(triton_poi_fused__native_batch_norm_legit_no_training_mul_relu_6)
        /*002c*/ 	.word	0x00000000
.L_9:


//--------------------- .nv.info.triton_poi_fused__native_batch_norm_legit_no_training_mul_relu_6 --------------------------
	.section	.nv.info.triton_poi_fused__native_batch_norm_legit_no_training_mul_relu_6,"",@"SHT_CUDA_INFO"
	.sectionflags	@""
	.align	4


	//----- nvinfo : EIATTR_CUDA_API_VERSION
	.align		4
        /*0000*/ 	.byte	0x04, 0x37
        /*0002*/ 	.short	(.L_11 - .L_10)
.L_10:
        /*0004*/ 	.word	0x0000007c


	//----- nvinfo : EIATTR_KPARAM_INFO
	.align		4
.L_11:
        /*0008*/ 	.byte	0x04, 0x17
        /*000a*/ 	.short	(.L_13 - .L_12)
.L_12:
        /*000c*/ 	.word	0x00000000
        /*0010*/ 	.short	0x000b
        /*0012*/ 	.short	0x0058
        /*0014*/ 	.byte	0x00, 0xf0, 0x11, 0x00


	//----- nvinfo : EIATTR_KPARAM_INFO
	.align		4
.L_13:
        /*0018*/ 	.byte	0x04, 0x17
        /*001a*/ 	.short	(.L_15 - .L_14)
.L_14:
        /*001c*/ 	.word	0x00000000
        /*0020*/ 	.short	0x000a
        /*0022*/ 	.short	0x0050
        /*0024*/ 	.byte	0x00, 0xf4, 0x21, 0x00


	//----- nvinfo : EIATTR_KPARAM_INFO
	.align		4
.L_15:
        /*0028*/ 	.byte	0x04, 0x17
        /*002a*/ 	.short	(.L_17 - .L_16)
.L_16:
        /*002c*/ 	.word	0x00000000
        /*0030*/ 	.short	0x0009
        /*0032*/ 	.short	0x0048
        /*0034*/ 	.byte	0x00, 0xf4, 0x21, 0x00


	//----- nvinfo : EIATTR_KPARAM_INFO
	.align		4
.L_17:
        /*0038*/ 	.byte	0x04, 0x17
        /*003a*/ 	.short	(.L_19 - .L_18)
.L_18:
        /*003c*/ 	.word	0x00000000
        /*0040*/ 	.short	0x0008
        /*0042*/ 	.short	0x0040
        /*0044*/ 	.byte	0x00, 0xf4, 0x21, 0x00


	//----- nvinfo : EIATTR_KPARAM_INFO
	.align		4
.L_19:
        /*0048*/ 	.byte	0x04, 0x17
        /*004a*/ 	.short	(.L_21 - .L_20)
.L_20:
        /*004c*/ 	.word	0x00000000
        /*0050*/ 	.short	0x0007
        /*0052*/ 	.short	0x0038
        /*0054*/ 	.byte	0x00, 0xf4, 0x21, 0x00


	//----- nvinfo : EIATTR_KPARAM_INFO
	.align		4
.L_21:
        /*0058*/ 	.byte	0x04, 0x17
        /*005a*/ 	.short	(.L_23 - .L_22)
.L_22:
        /*005c*/ 	.word	0x00000000
        /*0060*/ 	.short	0x0006
        /*0062*/ 	.short	0x0030
        /*0064*/ 	.byte	0x00, 0xf4, 0x21, 0x00


	//----- nvinfo : EIATTR_KPARAM_INFO
	.align		4
.L_23:
        /*0068*/ 	.byte	0x04, 0x17
        /*006a*/ 	.short	(.L_25 - .L_24)
.L_24:
        /*006c*/ 	.word	0x00000000
        /*0070*/ 	.short	0x0005
        /*0072*/ 	.short	0x0028
        /*0074*/ 	.byte	0x00, 0xf4, 0x21, 0x00


	//----- nvinfo : EIATTR_KPARAM_INFO
	.align		4
.L_25:
        /*0078*/ 	.byte	0x04, 0x17
        /*007a*/ 	.short	(.L_27 - .L_26)
.L_26:
        /*007c*/ 	.word	0x00000000
        /*0080*/ 	.short	0x0004
        /*0082*/ 	.short	0x0020
        /*0084*/ 	.byte	0x00, 0xf4, 0x21, 0x00


	//----- nvinfo : EIATTR_KPARAM_INFO
	.align		4
.L_27:
        /*0088*/ 	.byte	0x04, 0x17
        /*008a*/ 	.short	(.L_29 - .L_28)
.L_28:
        /*008c*/ 	.word	0x00000000
        /*0090*/ 	.short	0x0003
        /*0092*/ 	.short	0x0018
        /*0094*/ 	.byte	0x00, 0xf4, 0x21, 0x00


	//----- nvinfo : EIATTR_KPARAM_INFO
	.align		4
.L_29:
        /*0098*/ 	.byte	0x04, 0x17
        /*009a*/ 	.short	(.L_31 - .L_30)
.L_30:
        /*009c*/ 	.word	0x00000000
        /*00a0*/ 	.short	0x0002
        /*00a2*/ 	.short	0x0010
        /*00a4*/ 	.byte	0x00, 0xf4, 0x21, 0x00


	//----- nvinfo : EIATTR_KPARAM_INFO
	.align		4
.L_31:
        /*00a8*/ 	.byte	0x04, 0x17
        /*00aa*/ 	.short	(.L_33 - .L_32)
.L_32:
        /*00ac*/ 	.word	0x00000000
        /*00b0*/ 	.short	0x0001
        /*00b2*/ 	.short	0x0008
        /*00b4*/ 	.byte	0x00, 0xf4, 0x21, 0x00


	//----- nvinfo : EIATTR_KPARAM_INFO
	.align		4
.L_33:
        /*00b8*/ 	.byte	0x04, 0x17
        /*00ba*/ 	.short	(.L_35 - .L_34)
.L_34:
        /*00bc*/ 	.word	0x00000000
        /*00c0*/ 	.short	0x0000
        /*00c2*/ 	.short	0x0000
        /*00c4*/ 	.byte	0x00, 0xf4, 0x21, 0x00


	//----- nvinfo : EIATTR_SPARSE_MMA_MASK
	.align		4
.L_35:
        /*00c8*/ 	.byte	0x03, 0x50
        /*00ca*/ 	.short	0x0000


	//----- nvinfo : EIATTR_MAXREG_COUNT
	.align		4
        /*00cc*/ 	.byte	0x03, 0x1b
        /*00ce*/ 	.short	0x00ff


	//----- nvinfo : EIATTR_EXIT_INSTR_OFFSETS
	.align		4
        /*00d0*/ 	.byte	0x04, 0x1c
        /*00d2*/ 	.short	(.L_37 - .L_36)


	//   ....[0]....
.L_36:
        /*00d4*/ 	.word	0x000005a0


	//----- nvinfo : EIATTR_REQNTID
	.align		4
.L_37:
        /*00d8*/ 	.byte	0x04, 0x10
        /*00da*/ 	.short	(.L_39 - .L_38)
.L_38:
        /*00dc*/ 	.word	0x00000080
        /*00e0*/ 	.word	0x00000001
        /*00e4*/ 	.word	0x00000001


	//----- nvinfo : EIATTR_CBANK_PARAM_SIZE
	.align		4
.L_39:
        /*00e8*/ 	.byte	0x03, 0x19
        /*00ea*/ 	.short	0x005c


	//----- nvinfo : EIATTR_PARAM_CBANK
	.align		4
        /*00ec*/ 	.byte	0x04, 0x0a
        /*00ee*/ 	.short	(.L_41 - .L_40)
	.align		4
.L_40:
        /*00f0*/ 	.word	index@(.nv.constant0.triton_poi_fused__native_batch_norm_legit_no_training_mul_relu_6)
        /*00f4*/ 	.short	0x0210
        /*00f6*/ 	.short	0x005c


	//----- nvinfo : EIATTR_SW_WAR
	.align		4
.L_41:
        /*00f8*/ 	.byte	0x04, 0x36
        /*00fa*/ 	.short	(.L_43 - .L_42)
.L_42:
        /*00fc*/ 	.word	0x00000008
.L_43:


//--------------------- .nv.callgraph             --------------------------
	.section	.nv.callgraph,"",@"SHT_CUDA_CALLGRAPH"
	.align	4
	.sectionentsize	8
	.align		4
        /*0000*/ 	.word	0x00000000
	.align		4
        /*0004*/ 	.word	0xffffffff
	.align		4
        /*0008*/ 	.word	0x00000000
	.align		4
        /*000c*/ 	.word	0xfffffffe
	.align		4
        /*0010*/ 	.word	0x00000000
	.align		4
        /*0014*/ 	.word	0xfffffffd
	.align		4
        /*0018*/ 	.word	0x00000000
	.align		4
        /*001c*/ 	.word	0xfffffffc


//--------------------- .nv.constant4             --------------------------
	.section	.nv.constant4,"a",@progbits
	.align	8
	.align		8
.nv.constant4:
        /*0000*/ 	.dword	_$_str
	.align		8
        /*0008*/ 	.dword	_$_str_$_2


//--------------------- .text.triton_poi_fused__native_batch_norm_legit_no_training_mul_relu_6 --------------------------
	.section	.text.triton_poi_fused__native_batch_norm_legit_no_training_mul_relu_6,"ax",@progbits
	.align	128
        .global         triton_poi_fused__native_batch_norm_legit_no_training_mul_relu_6
        .type           triton_poi_fused__native_batch_norm_legit_no_training_mul_relu_6,@function
        .size           triton_poi_fused__native_batch_norm_legit_no_training_mul_relu_6,(.L_x_1 - triton_poi_fused__native_batch_norm_legit_no_training_mul_relu_6)
        .other          triton_poi_fused__native_batch_norm_legit_no_training_mul_relu_6,@"STO_CUDA_ENTRY STV_DEFAULT"
triton_poi_fused__native_batch_norm_legit_no_training_mul_relu_6:
.text.triton_poi_fused__native_batch_norm_legit_no_training_mul_relu_6:
[----:B------:R-:W-:Y:S01]  /*0000*/  LDC R1, c[0x0][0x28] ;  /* 0x00000a00ff017b82 */ /* 0x000fe20000000800 */
[----:B------:R-:W1:Y:S07]  /*0010*/  S2R R0, SR_TID.X ;  /* 0x0000000000007919 */ /* 0x000e6e0000002100 */
[----:B------:R-:W2:Y:S01]  /*0020*/  LDC.64 R2, c[0x0][0x220] ;  /* 0x00008800ff027b82 */ /* 0x000ea20000000a00 */
[----:B------:R-:W-:Y:S01]  /*0030*/  ULDC.64 UR4, c[0x0][0x208] ;  /* 0x0000820000047ab9 */ /* 0x000fe20000000a00 */
[----:B------:R-:W3:Y:S06]  /*0040*/  S2R R13, SR_CTAID.X ;  /* 0x00000000000d7919 */ /* 0x000eec0000002500 */
[----:B------:R-:W4:Y:S08]  /*0050*/  LDC.64 R18, c[0x0][0x248] ;  /* 0x00009200ff127b82 */ /* 0x000f300000000a00 */
[----:B------:R-:W5:Y:S08]  /*0060*/  LDC.64 R22, c[0x0][0x210] ;  /* 0x00008400ff167b82 */ /* 0x000f700000000a00 */
[----:B------:R-:W5:Y:S01]  /*0070*/  LDC.64 R20, c[0x0][0x218] ;  /* 0x00008600ff147b82 */ /* 0x000f620000000a00 */
[----:B-1----:R-:W-:-:S07]  /*0080*/  SHF.L.U32 R0, R0, 0x1, RZ ;  /* 0x0000000100007819 */ /* 0x002fce00000006ff */
[----:B------:R-:W1:Y:S01]  /*0090*/  LDC.64 R24, c[0x0][0x240] ;  /* 0x00009000ff187b82 */ /* 0x000e620000000a00 */
[----:B---3--:R-:W-:Y:S02]  /*00a0*/  SHF.R.S32.HI R4, RZ, 0x17, R13 ;  /* 0x00000017ff047819 */ /* 0x008fe4000001140d */
[----:B------:R-:W-:Y:S02]  /*00b0*/  LOP3.LUT R0, R0, 0xfe, RZ, 0xc0, !PT ;  /* 0x000000fe00007812 */ /* 0x000fe400078ec0ff */
[----:B------:R-:W-:-:S03]  /*00c0*/  SGXT R4, R4, 0x1 ;  /* 0x000000010404781a */ /* 0x000fc60000000200 */
[----:B------:R-:W3:Y:S01]  /*00d0*/  LDC.64 R8, c[0x0][0x238] ;  /* 0x00008e00ff087b82 */ /* 0x000ee20000000a00 */
[----:B------:R-:W-:-:S04]  /*00e0*/  LEA R13, R13, R0, 0x8 ;  /* 0x000000000d0d7211 */ /* 0x000fc800078e40ff */
[----:B------:R-:W-:-:S03]  /*00f0*/  LEA.HI R4, R4, R13, RZ, 0xa ;  /* 0x0000000d04047211 */ /* 0x000fc600078f50ff */
[----:B------:R-:W1:Y:S01]  /*0100*/  LDC.64 R16, c[0x0][0x228] ;  /* 0x00008a00ff107b82 */ /* 0x000e620000000a00 */
[----:B------:R-:W-:-:S04]  /*0110*/  SHF.R.S32.HI R4, RZ, 0xa, R4 ;  /* 0x0000000aff047819 */ /* 0x000fc80000011404 */
[----:B------:R-:W-:-:S03]  /*0120*/  LEA.HI R0, R4, R4, RZ, 0x2 ;  /* 0x0000000404007211 */ /* 0x000fc600078f10ff */
[----:B------:R-:W1:Y:S01]  /*0130*/  LDC.64 R10, c[0x0][0x230] ;  /* 0x00008c00ff0a7b82 */ /* 0x000e620000000a00 */
[----:B------:R-:W-:-:S04]  /*0140*/  LOP3.LUT R15, R0, 0xfffffffc, RZ, 0xc0, !PT ;  /* 0xfffffffc000f7812 */ /* 0x000fc800078ec0ff */
[----:B------:R-:W-:-:S03]  /*0150*/  IADD3 R15, R4, -R15, RZ ;  /* 0x8000000f040f7210 */ /* 0x000fc60007ffe0ff */
[----:B------:R-:W1:Y:S02]  /*0160*/  LDC.64 R6, c[0x0][0x250] ;  /* 0x00009400ff067b82 */ /* 0x000e640000000a00 */
[----:B--2---:R-:W-:-:S04]  /*0170*/  IMAD.WIDE R2, R15, 0x4, R2 ;  /* 0x000000040f027825 */ /* 0x004fc800078e0202 */
[C---:B----4-:R-:W-:Y:S01]  /*0180*/  IMAD.WIDE R18, R15.reuse, 0x4, R18 ;  /* 0x000000040f127825 */ /* 0x050fe200078e0212 */
[----:B------:R2:W4:Y:S01]  /*0190*/  LDG.E.EL R12, desc[UR4][R2.64] ;  /* 0x00000004020c7981 */ /* 0x000522000c2e1900 */
[----:B------:R-:W1:Y:S03]  /*01a0*/  LDC.64 R4, c[0x0][0x258] ;  /* 0x00009600ff047b82 */ /* 0x000e660000000a00 */
[----:B------:R1:W4:Y:S01]  /*01b0*/  LDG.E.EL R0, desc[UR4][R18.64] ;  /* 0x0000000412007981 */ /* 0x000322000c2e1900 */
[----:B0----5:R-:W-:-:S04]  /*01c0*/  IMAD.WIDE R20, R15, 0x4, R20 ;  /* 0x000000040f147825 */ /* 0x021fc800078e0214 */
[C---:B---3--:R-:W-:Y:S01]  /*01d0*/  IMAD.WIDE R8, R13.reuse, 0x4, R8 ;  /* 0x000000040d087825 */ /* 0x048fe200078e0208 */
[----:B------:R-:W3:Y:S03]  /*01e0*/  LDG.E.EL R14, desc[UR4][R20.64] ;  /* 0x00000004140e7981 */ /* 0x000ee6000c2e1900 */
[----:B--2---:R-:W-:Y:S02]  /*01f0*/  IMAD.WIDE R2, R13, 0x4, R22 ;  /* 0x000000040d027825 */ /* 0x004fe400078e0216 */
[----:B------:R-:W2:Y:S02]  /*0200*/  LDG.E.64 R8, desc[UR4][R8.64] ;  /* 0x0000000408087981 */ /* 0x000ea4000c1e1b00 */
[C---:B-1----:R-:W-:Y:S02]  /*0210*/  IMAD.WIDE R18, R15.reuse, 0x4, R24 ;  /* 0x000000040f127825 */ /* 0x042fe400078e0218 */
[----:B------:R-:W3:Y:S02]  /*0220*/  LDG.E.64 R2, desc[UR4][R2.64] ;  /* 0x0000000402027981 */ /* 0x000ee4000c1e1b00 */
[----:B------:R-:W-:-:S02]  /*0230*/  IMAD.WIDE R16, R15, 0x4, R16 ;  /* 0x000000040f107825 */ /* 0x000fc400078e0210 */
[----:B------:R-:W2:Y:S02]  /*0240*/  LDG.E.EL R18, desc[UR4][R18.64] ;  /* 0x0000000412127981 */ /* 0x000ea4000c2e1900 */
[C---:B------:R-:W-:Y:S02]  /*0250*/  IMAD.WIDE R10, R15.reuse, 0x4, R10 ;  /* 0x000000040f0a7825 */ /* 0x040fe400078e020a */
[----:B------:R-:W5:Y:S02]  /*0260*/  LDG.E.EL R16, desc[UR4][R16.64] ;  /* 0x0000000410107981 */ /* 0x000f64000c2e1900 */
[C---:B------:R-:W-:Y:S02]  /*0270*/  IMAD.WIDE R6, R15.reuse, 0x4, R6 ;  /* 0x000000040f067825 */ /* 0x040fe400078e0206 */
[----:B------:R-:W5:Y:S02]  /*0280*/  LDG.E.EL R11, desc[UR4][R10.64] ;  /* 0x000000040a0b7981 */ /* 0x000f64000c2e1900 */
[----:B------:R-:W-:-:S02]  /*0290*/  IMAD.WIDE R4, R15, 0x4, R4 ;  /* 0x000000040f047825 */ /* 0x000fc400078e0204 */
[----:B------:R0:W2:Y:S04]  /*02a0*/  LDG.E.EL R6, desc[UR4][R6.64] ;  /* 0x0000000406067981 */ /* 0x0000a8000c2e1900 */
[----:B------:R1:W2:Y:S01]  /*02b0*/  LDG.E.EL R15, desc[UR4][R4.64] ;  /* 0x00000004040f7981 */ /* 0x0002a2000c2e1900 */
[----:B0-----:R-:W-:Y:S01]  /*02c0*/  HFMA2.MMA R7, -RZ, RZ, 1.625, 0 ;  /* 0x3e800000ff077435 */ /* 0x001fe200000001ff */
[----:B-1----:R-:W0:Y:S02]  /*02d0*/  LDC.64 R4, c[0x0][0x260] ;  /* 0x00009800ff047b82 */ /* 0x002e240000000a00 */
[----:B0-----:R-:W-:-:S04]  /*02e0*/  IMAD.WIDE R4, R13, 0x4, R4 ;  /* 0x000000040d047825 */ /* 0x001fc800078e0204 */
[----:B----4-:R-:W-:Y:S01]  /*02f0*/  FADD R12, R12, 9.9999997473787516356e-06 ;  /* 0x3727c5ac0c0c7421 */ /* 0x010fe20000000000 */
[----:B------:R-:W-:-:S03]  /*0300*/  FADD R0, R0, 9.9999997473787516356e-06 ;  /* 0x3727c5ac00007421 */ /* 0x000fc60000000000 */
[----:B------:R-:W0:Y:S08]  /*0310*/  MUFU.SQRT R19, R12 ;  /* 0x0000000c00137308 */ /* 0x000e300000002000 */
[----:B------:R-:W1:Y:S01]  /*0320*/  MUFU.SQRT R20, R0 ;  /* 0x0000000000147308 */ /* 0x000e620000002000 */
[C---:B0-----:R-:W-:Y:S02]  /*0330*/  FSETP.GT.AND P0, PT, R19.reuse, 8.50705917302346158658e+37, PT ;  /* 0x7e8000001300780b */ /* 0x041fe40003f04000 */
[----:B------:R-:W-:-:S02]  /*0340*/  FSETP.GEU.AND P2, PT, R19, 1.175494350822287508e-38, PT ;  /* 0x008000001300780b */ /* 0x000fc40003f4e000 */
[C---:B-1----:R-:W-:Y:S02]  /*0350*/  FSETP.GT.AND P1, PT, R20.reuse, 8.50705917302346158658e+37, PT ;  /* 0x7e8000001400780b */ /* 0x042fe40003f24000 */
[----:B------:R-:W-:-:S07]  /*0360*/  FSETP.GEU.AND P3, PT, R20, 1.175494350822287508e-38, PT ;  /* 0x008000001400780b */ /* 0x000fce0003f6e000 */
[----:B------:R-:W-:-:S04]  /*0370*/  @P0 FMUL R19, R19, 0.25 ;  /* 0x3e80000013130820 */ /* 0x000fc80000400000 */
[----:B------:R-:W-:Y:S01]  /*0380*/  @!P2 FMUL R19, R19, 16777216 ;  /* 0x4b8000001313a820 */ /* 0x000fe20000400000 */
[----:B------:R-:W-:-:S04]  /*0390*/  @P1 FMUL R20, R20, 0.25 ;  /* 0x3e80000014141820 */ /* 0x000fc80000400000 */
[----:B------:R-:W-:Y:S01]  /*03a0*/  @!P3 FMUL R20, R20, 16777216 ;  /* 0x4b8000001414b820 */ /* 0x000fe20000400000 */
[----:B------:R-:W0:Y:S01]  /*03b0*/  MUFU.RCP R19, R19 ;  /* 0x0000001300137308 */ /* 0x000e220000001000 */
[----:B------:R-:W-:-:S07]  /*03c0*/  FSEL R0, R7, 1, P0 ;  /* 0x3f80000007007808 */ /* 0x000fce0000000000 */
[----:B------:R-:W1:Y:S01]  /*03d0*/  MUFU.RCP R20, R20 ;  /* 0x0000001400147308 */ /* 0x000e620000001000 */
[----:B------:R-:W-:Y:S01]  /*03e0*/  FSEL R7, R7, 1, P1 ;  /* 0x3f80000007077808 */ /* 0x000fe20000800000 */
[----:B------:R-:W-:Y:S01]  /*03f0*/  @!P2 FMUL R0, R0, 16777216 ;  /* 0x4b8000000000a820 */ /* 0x000fe20000400000 */
[----:B---3--:R-:W-:-:S03]  /*0400*/  FADD R17, R2, -R14 ;  /* 0x8000000e02117221 */ /* 0x008fc60000000000 */
[----:B------:R-:W-:Y:S01]  /*0410*/  @!P3 FMUL R7, R7, 16777216 ;  /* 0x4b8000000707b820 */ /* 0x000fe20000400000 */
[----:B0-----:R-:W-:Y:S01]  /*0420*/  FMUL R0, R19, R0 ;  /* 0x0000000013007220 */ /* 0x001fe20000400000 */
[----:B------:R-:W-:Y:S01]  /*0430*/  FADD R3, R3, -R14 ;  /* 0x8000000e03037221 */ /* 0x000fe20000000000 */
[--C-:B--2---:R-:W-:Y:S01]  /*0440*/  FADD R2, R9, -R18.reuse ;  /* 0x8000001209027221 */ /* 0x104fe20000000000 */
[----:B------:R-:W-:Y:S02]  /*0450*/  FADD R8, R8, -R18 ;  /* 0x8000001208087221 */ /* 0x000fe40000000000 */
[----:B------:R-:W-:Y:S01]  /*0460*/  FMUL R3, R0, R3 ;  /* 0x0000000300037220 */ /* 0x000fe20000400000 */
[----:B-1----:R-:W-:Y:S01]  /*0470*/  FMUL R7, R20, R7 ;  /* 0x0000000714077220 */ /* 0x002fe20000400000 */
[----:B------:R-:W-:-:S03]  /*0480*/  FMUL R0, R0, R17 ;  /* 0x0000001100007220 */ /* 0x000fc60000400000 */
[C---:B------:R-:W-:Y:S01]  /*0490*/  FMUL R2, R7.reuse, R2 ;  /* 0x0000000207027220 */ /* 0x040fe20000400000 */
[----:B------:R-:W-:Y:S01]  /*04a0*/  FMUL R8, R7, R8 ;  /* 0x0000000807087220 */ /* 0x000fe20000400000 */
[C-C-:B-----5:R-:W-:Y:S01]  /*04b0*/  FFMA R3, R16.reuse, R3, R11.reuse ;  /* 0x0000000310037223 */ /* 0x160fe2000000000b */
[----:B------:R-:W-:Y:S01]  /*04c0*/  FFMA R0, R16, R0, R11 ;  /* 0x0000000010007223 */ /* 0x000fe2000000000b */
[C-C-:B------:R-:W-:Y:S01]  /*04d0*/  FFMA R2, R6.reuse, R2, R15.reuse ;  /* 0x0000000206027223 */ /* 0x140fe2000000000f */
[----:B------:R-:W-:Y:S02]  /*04e0*/  FFMA R8, R6, R8, R15 ;  /* 0x0000000806087223 */ /* 0x000fe4000000000f */
[----:B------:R-:W-:Y:S02]  /*04f0*/  FSETP.GEU.AND P2, PT, R3, RZ, PT ;  /* 0x000000ff0300720b */ /* 0x000fe40003f4e000 */
[----:B------:R-:W-:Y:S02]  /*0500*/  FSETP.GEU.AND P0, PT, R0, RZ, PT ;  /* 0x000000ff0000720b */ /* 0x000fe40003f0e000 */
[----:B------:R-:W-:-:S02]  /*0510*/  FSETP.GEU.AND P3, PT, R2, RZ, PT ;  /* 0x000000ff0200720b */ /* 0x000fc40003f6e000 */
[----:B------:R-:W-:Y:S02]  /*0520*/  FSETP.GEU.AND P1, PT, R8, RZ, PT ;  /* 0x000000ff0800720b */ /* 0x000fe40003f2e000 */
[----:B------:R-:W-:Y:S02]  /*0530*/  FSEL R7, R3, RZ, P2 ;  /* 0x000000ff03077208 */ /* 0x000fe40001000000 */
[----:B------:R-:W-:Y:S02]  /*0540*/  FSEL R3, R0, RZ, P0 ;  /* 0x000000ff00037208 */ /* 0x000fe40000000000 */
[----:B------:R-:W-:Y:S02]  /*0550*/  FSEL R2, R2, RZ, P3 ;  /* 0x000000ff02027208 */ /* 0x000fe40001800000 */
[----:B------:R-:W-:-:S03]  /*0560*/  FSEL R8, R8, RZ, P1 ;  /* 0x000000ff08087208 */ /* 0x000fc60000800000 */
[----:B------:R-:W-:Y:S02]  /*0570*/  FMUL R7, R2, R7 ;  /* 0x0000000702077220 */ /* 0x000fe40000400000 */
[----:B------:R-:W-:-:S05]  /*0580*/  FMUL R6, R8, R3 ;  /* 0x0000000308067220 */ /* 0x000fca0000400000 */
[----:B------:R-:W-:Y:S01]  /*0590*/  STG.E.64 desc[UR4][R4.64], R6 ;  /* 0x0000000604007986 */ /* 0x000fe2000c101b04 */
[----:B------:R-:W-:Y:S05]  /*05a0*/  EXIT ;  /* 0x000000000000794d */ /* 0x000fea0003800000 */
.L_x_0:
[----:B------:R-:W-:-:S00]  /*05b0*/  BRA `(.L_x_0) ;  /* 0xfffffffc00fc7947 */ /* 0x000fc0000383ffff */
[----:B------:R-:W-:-:S00]  /*05c0*/  NOP ;  /* 0x0000000000007918 */ /* 0x000fc00000000000 */
        /* <DEDUP_REMOVED lines=11> */
.L_x_1:


//--------------------- .nv.global.init           --------------------------
	.section	.nv.global.init,"aw",@progbits
.nv.global.init:
	.type		_$_str,@object
	.size		_$_str,(_$_str_$_2 - _$_str)
_$_str:
        /*0000*/ 	.byte	0x5f, 0x5f, 0x43, 0x55, 0x44, 0x41, 0x5f, 0x46, 0x54, 0x5a, 0x00
	.type		_$_str_$_2,@object
	.size		_$_str_$_2,(.L_1 - _$_str_$_2)
_$_str_$_2:
        /*000b*/ 	.byte	0x5f, 0x5f, 0x43, 0x55, 0x44, 0x41, 0x5f, 0x50, 0x52, 0x45, 0x43, 0x5f, 0x53, 0x51, 0x52, 0x54
        /*001b*/ 	.byte	0x00
.L_1:


//--------------------- .nv.constant0.triton_poi_fused__native_batch_norm_legit_no_training_mul_relu_6 --------------------------
	.section	.nv.constant0.triton_poi_fused__native_batch_norm_legit_no_training_mul_relu_6,"a",@progbits
	.sectionflags	@""
	.align	4
.nv.constant0.triton_poi_fused__native_batch_norm_legit_no_training_mul_relu_6:
	.zero		620
